	.headerflags	@"EF_CUDA_TEXMODE_UNIFIED EF_CUDA_64BIT_ADDRESS EF_CUDA_ACCELERATORS EF_CUDA_SM90 EF_CUDA_VIRTUAL_SM(EF_CUDA_SM90)"
	.elftype	@"ET_EXEC"


//--------------------- .nv.info                  --------------------------
	.section	.nv.info,"",@"SHT_CUDA_INFO"
	.align	4


	//----- nvinfo : EIATTR_REGCOUNT
	.align		4
        /*0000*/ 	.byte	0x04, 0x2f
        /*0002*/ 	.short	(.L_3 - .L_2)
	.align		4
.L_2:
        /*0004*/ 	.word	index@(triton_poi_fused__native_batch_norm_legit_no_training_relu_89)
        /*0008*/ 	.word	0x00000012


	//----- nvinfo : EIATTR_MIN_STACK_SIZE
	.align		4
.L_3:
        /*000c*/ 	.byte	0x04, 0x12
        /*000e*/ 	.short	(.L_5 - .L_4)
	.align		4
.L_4:
        /*0010*/ 	.word	index@(triton_poi_fused__native_batch_norm_legit_no_training_relu_89)
        /*0014*/ 	.word	0x00000000


	//----- nvinfo : EIATTR_FRAME_SIZE
	.align		4
.L_5:
        /*0018*/ 	.byte	0x04, 0x11
        /*001a*/ 	.short	(.L_7 - .L_6)
	.align		4
.L_6:
        /*001c*/ 	.word	index@(triton_poi_fused__native_batch_norm_legit_no_training_relu_89)
        /*0020*/ 	.word	0x00000000


	//----- nvinfo : EIATTR_MIN_STACK_SIZE
	.align		4
.L_7:
        /*0024*/ 	.byte	0x04, 0x12
        /*0026*/ 	.short	(.L_9 - .L_8)
	.align		4
.L_8:
        /*0028*/ 	.word	index@(triton_poi_fused__native_batch_norm_legit_no_training_relu_89)
        /*002c*/ 	.word	0x00000000
.L_9:


//--------------------- .nv.info.triton_poi_fused__native_batch_norm_legit_no_training_relu_89 --------------------------
	.section	.nv.info.triton_poi_fused__native_batch_norm_legit_no_training_relu_89,"",@"SHT_CUDA_INFO"
	.sectionflags	@""
	.align	4


	//----- nvinfo : EIATTR_CUDA_API_VERSION
	.align		4
        /*0000*/ 	.byte	0x04, 0x37
        /*0002*/ 	.short	(.L_11 - .L_10)
.L_10:
        /*0004*/ 	.word	0x0000007c


	//----- nvinfo : EIATTR_KPARAM_INFO
	.align		4
.L_11:
        /*0008*/ 	.byte	0x04, 0x17
        /*000a*/ 	.short	(.L_13 - .L_12)
.L_12:
        /*000c*/ 	.word	0x00000000
        /*0010*/ 	.short	0x0006
        /*0012*/ 	.short	0x0030
        /*0014*/ 	.byte	0x00, 0xf0, 0x11, 0x00


	//----- nvinfo : EIATTR_KPARAM_INFO
	.align		4
.L_13:
        /*0018*/ 	.byte	0x04, 0x17
        /*001a*/ 	.short	(.L_15 - .L_14)
.L_14:
        /*001c*/ 	.word	0x00000000
        /*0020*/ 	.short	0x0005
        /*0022*/ 	.short	0x0028
        /*0024*/ 	.byte	0x00, 0xf4, 0x21, 0x00


	//----- nvinfo : EIATTR_KPARAM_INFO
	.align		4
.L_15:
        /*0028*/ 	.byte	0x04, 0x17
        /*002a*/ 	.short	(.L_17 - .L_16)
.L_16:
        /*002c*/ 	.word	0x00000000
        /*0030*/ 	.short	0x0004
        /*0032*/ 	.short	0x0020
        /*0034*/ 	.byte	0x00, 0xf4, 0x21, 0x00


	//----- nvinfo : EIATTR_KPARAM_INFO
	.align		4
.L_17:
        /*0038*/ 	.byte	0x04, 0x17
        /*003a*/ 	.short	(.L_19 - .L_18)
.L_18:
        /*003c*/ 	.word	0x00000000
        /*0040*/ 	.short	0x0003
        /*0042*/ 	.short	0x0018
        /*0044*/ 	.byte	0x00, 0xf4, 0x21, 0x00


	//----- nvinfo : EIATTR_KPARAM_INFO
	.align		4
.L_19:
        /*0048*/ 	.byte	0x04, 0x17
        /*004a*/ 	.short	(.L_21 - .L_20)
.L_20:
        /*004c*/ 	.word	0x00000000
        /*0050*/ 	.short	0x0002
        /*0052*/ 	.short	0x0010
        /*0054*/ 	.byte	0x00, 0xf4, 0x21, 0x00


	//----- nvinfo : EIATTR_KPARAM_INFO
	.align		4
.L_21:
        /*0058*/ 	.byte	0x04, 0x17
        /*005a*/ 	.short	(.L_23 - .L_22)
.L_22:
        /*005c*/ 	.word	0x00000000
        /*0060*/ 	.short	0x0001
        /*0062*/ 	.short	0x0008
        /*0064*/ 	.byte	0x00, 0xf4, 0x21, 0x00


	//----- nvinfo : EIATTR_KPARAM_INFO
	.align		4
.L_23:
        /*0068*/ 	.byte	0x04, 0x17
        /*006a*/ 	.short	(.L_25 - .L_24)
.L_24:
        /*006c*/ 	.word	0x00000000
        /*0070*/ 	.short	0x0000
        /*0072*/ 	.short	0x0000
        /*0074*/ 	.byte	0x00, 0xf4, 0x21, 0x00


	//----- nvinfo : EIATTR_SPARSE_MMA_MASK
	.align		4
.L_25:
        /*0078*/ 	.byte	0x03, 0x50
        /*007a*/ 	.short	0x0000


	//----- nvinfo : EIATTR_MAXREG_COUNT
	.align		4
        /*007c*/ 	.byte	0x03, 0x1b
        /*007e*/ 	.short	0x00ff


	//----- nvinfo : EIATTR_EXIT_INSTR_OFFSETS
	.align		4
        /*0080*/ 	.byte	0x04, 0x1c
        /*0082*/ 	.short	(.L_27 - .L_26)


	//   ....[0]....
.L_26:
        /*0084*/ 	.word	0x00000330


	//   ....[1]....
        /*0088*/ 	.word	0x00000350


	//----- nvinfo : EIATTR_REQNTID
	.align		4
.L_27:
        /*008c*/ 	.byte	0x04, 0x10
        /*008e*/ 	.short	(.L_29 - .L_28)
.L_28:
        /*0090*/ 	.word	0x00000080
        /*0094*/ 	.word	0x00000001
        /*0098*/ 	.word	0x00000001


	//----- nvinfo : EIATTR_CBANK_PARAM_SIZE
	.align		4
.L_29:
        /*009c*/ 	.byte	0x03, 0x19
        /*009e*/ 	.short	0x0034


	//----- nvinfo : EIATTR_PARAM_CBANK
	.align		4
        /*00a0*/ 	.byte	0x04, 0x0a
        /*00a2*/ 	.short	(.L_31 - .L_30)
	.align		4
.L_30:
        /*00a4*/ 	.word	index@(.nv.constant0.triton_poi_fused__native_batch_norm_legit_no_training_relu_89)
        /*00a8*/ 	.short	0x0210
        /*00aa*/ 	.short	0x0034


	//----- nvinfo : EIATTR_SW_WAR
	.align		4
.L_31:
        /*00ac*/ 	.byte	0x04, 0x36
        /*00ae*/ 	.short	(.L_33 - .L_32)
.L_32:
        /*00b0*/ 	.word	0x00000008
.L_33:


//--------------------- .nv.callgraph             --------------------------
	.section	.nv.callgraph,"",@"SHT_CUDA_CALLGRAPH"
	.align	4
	.sectionentsize	8
	.align		4
        /*0000*/ 	.word	0x00000000
	.align		4
        /*0004*/ 	.word	0xffffffff
	.align		4
        /*0008*/ 	.word	0x00000000
	.align		4
        /*000c*/ 	.word	0xfffffffe
	.align		4
        /*0010*/ 	.word	0x00000000
	.align		4
        /*0014*/ 	.word	0xfffffffd
	.align		4
        /*0018*/ 	.word	0x00000000
	.align		4
        /*001c*/ 	.word	0xfffffffc


//--------------------- .nv.constant4             --------------------------
	.section	.nv.constant4,"a",@progbits
	.align	8
	.align		8
.nv.constant4:
        /*0000*/ 	.dword	_$_str
	.align		8
        /*0008*/ 	.dword	_$_str_$_2


//--------------------- .text.triton_poi_fused__native_batch_norm_legit_no_training_relu_89 --------------------------
	.section	.text.triton_poi_fused__native_batch_norm_legit_no_training_relu_89,"ax",@progbits
	.align	128
        .global         triton_poi_fused__native_batch_norm_legit_no_training_relu_89
        .type           triton_poi_fused__native_batch_norm_legit_no_training_relu_89,@function
        .size           triton_poi_fused__native_batch_norm_legit_no_training_relu_89,(.L_x_1 - triton_poi_fused__native_batch_norm_legit_no_training_relu_89)
        .other          triton_poi_fused__native_batch_norm_legit_no_training_relu_89,@"STO_CUDA_ENTRY STV_DEFAULT"
triton_poi_fused__native_batch_norm_legit_no_training_relu_89:
.text.triton_poi_fused__native_batch_norm_legit_no_training_relu_89:
[----:B------:R-:W0:Y:S01]  /*0000*/  LDC R1, c[0x0][0x28] ;  /* 0x00000a00ff017b82 */ /* 0x000e220000000800 */
[----:B------:R-:W1:Y:S07]  /*0010*/  S2R R0, SR_TID.X ;  /* 0x0000000000007919 */ /* 0x000e6e0000002100 */
[----:B------:R-:W2:Y:S01]  /*0020*/  LDC.64 R8, c[0x0][0x220] ;  /* 0x00008800ff087b82 */ /* 0x000ea20000000a00 */
[----:B------:R-:W-:Y:S01]  /*0030*/  HFMA2.MMA R14, -RZ, RZ, 0, 0 ;  /* 0x00000000ff0e7435 */ /* 0x000fe200000001ff */
[----:B------:R-:W-:Y:S01]  /*0040*/  ULDC.64 UR4, c[0x0][0x208] ;  /* 0x0000820000047ab9 */ /* 0x000fe20000000a00 */
[----:B------:R-:W3:Y:S05]  /*0050*/  S2R R3, SR_CTAID.X ;  /* 0x0000000000037919 */ /* 0x000eea0000002500 */
[----:B------:R-:W4:Y:S08]  /*0060*/  LDC.64 R4, c[0x0][0x210] ;  /* 0x00008400ff047b82 */ /* 0x000f300000000a00 */
[----:B------:R-:W5:Y:S08]  /*0070*/  LDC.64 R6, c[0x0][0x218] ;  /* 0x00008600ff067b82 */ /* 0x000f700000000a00 */
[----:B------:R-:W4:Y:S01]  /*0080*/  LDC.64 R10, c[0x0][0x228] ;  /* 0x00008a00ff0a7b82 */ /* 0x000f220000000a00 */
[----:B-1----:R-:W-:-:S07]  /*0090*/  LOP3.LUT R0, R0, 0x7f, RZ, 0xc0, !PT ;  /* 0x0000007f00007812 */ /* 0x002fce00078ec0ff */
[----:B------:R-:W1:Y:S01]  /*00a0*/  LDC.64 R12, c[0x0][0x230] ;  /* 0x00008c00ff0c7b82 */ /* 0x000e620000000a00 */
[----:B---3--:R-:W-:Y:S01]  /*00b0*/  SHF.R.S32.HI R2, RZ, 0x18, R3 ;  /* 0x00000018ff027819 */ /* 0x008fe20000011403 */
[----:B------:R-:W-:-:S03]  /*00c0*/  IMAD R0, R3, 0x80, R0 ;  /* 0x0000008003007824 */ /* 0x000fc600078e0200 */
[----:B------:R-:W-:Y:S02]  /*00d0*/  SGXT R3, R2, 0x1 ;  /* 0x000000010203781a */ /* 0x000fe40000000200 */
[----:B------:R-:W-:Y:S02]  /*00e0*/  ISETP.GE.AND P0, PT, R0, 0x800, PT ;  /* 0x000008000000780c */ /* 0x000fe40003f06270 */
[----:B------:R-:W-:-:S04]  /*00f0*/  LEA.HI R3, R3, R0, RZ, 0x2 ;  /* 0x0000000003037211 */ /* 0x000fc800078f10ff */
[--C-:B------:R-:W-:Y:S02]  /*0100*/  SHF.R.S32.HI R2, RZ, 0x2, R3.reuse ;  /* 0x00000002ff027819 */ /* 0x100fe40000011403 */
[----:B------:R-:W-:-:S04]  /*0110*/  SHF.R.S32.HI R3, RZ, 0x1f, R3 ;  /* 0x0000001fff037819 */ /* 0x000fc80000011403 */
[----:B------:R-:W-:-:S04]  /*0120*/  LEA.HI R3, R3, R2, RZ, 0x7 ;  /* 0x0000000203037211 */ /* 0x000fc800078f38ff */
[----:B------:R-:W-:-:S05]  /*0130*/  LOP3.LUT R3, R3, 0xffffff80, RZ, 0xc0, !PT ;  /* 0xffffff8003037812 */ /* 0x000fca00078ec0ff */
[----:B------:R-:W-:-:S04]  /*0140*/  IMAD.IADD R15, R2, 0x1, -R3 ;  /* 0x00000001020f7824 */ /* 0x000fc800078e0a03 */
[----:B--2---:R-:W-:-:S05]  /*0150*/  IMAD.WIDE R8, R15, 0x4, R8 ;  /* 0x000000040f087825 */ /* 0x004fca00078e0208 */
[----:B------:R2:W3:Y:S01]  /*0160*/  @!P0 LDG.E.EL R14, desc[UR4][R8.64] ;  /* 0x00000004080e8981 */ /* 0x0004e2000c2e1900 */
[----:B------:R-:W-:Y:S01]  /*0170*/  CS2R R2, SRZ ;  /* 0x0000000000027805 */ /* 0x000fe2000001ff00 */
[----:B----4-:R-:W-:-:S04]  /*0180*/  IMAD.WIDE R4, R0, 0x4, R4 ;  /* 0x0000000400047825 */ /* 0x010fc800078e0204 */
[C---:B-----5:R-:W-:Y:S01]  /*0190*/  IMAD.WIDE R6, R15.reuse, 0x4, R6 ;  /* 0x000000040f067825 */ /* 0x060fe200078e0206 */
[----:B------:R4:W5:Y:S03]  /*01a0*/  @!P0 LDG.E R2, desc[UR4][R4.64] ;  /* 0x0000000404028981 */ /* 0x000966000c1e1900 */
[C---:B0-2---:R-:W-:Y:S01]  /*01b0*/  IMAD.WIDE R8, R15.reuse, 0x4, R10 ;  /* 0x000000040f087825 */ /* 0x045fe200078e020a */
[----:B------:R0:W5:Y:S03]  /*01c0*/  @!P0 LDG.E.EL R3, desc[UR4][R6.64] ;  /* 0x0000000406038981 */ /* 0x000166000c2e1900 */
[----:B-1----:R-:W-:Y:S01]  /*01d0*/  IMAD.WIDE R10, R15, 0x4, R12 ;  /* 0x000000040f0a7825 */ /* 0x002fe200078e020c */
[----:B------:R-:W-:Y:S01]  /*01e0*/  CS2R R12, SRZ ;  /* 0x00000000000c7805 */ /* 0x000fe2000001ff00 */
[----:B----4-:R-:W1:Y:S05]  /*01f0*/  LDC.64 R4, c[0x0][0x238] ;  /* 0x00008e00ff047b82 */ /* 0x010e6a0000000a00 */
[----:B------:R-:W2:Y:S04]  /*0200*/  @!P0 LDG.E.EL R12, desc[UR4][R8.64] ;  /* 0x00000004080c8981 */ /* 0x000ea8000c2e1900 */
[----:B------:R-:W2:Y:S01]  /*0210*/  @!P0 LDG.E.EL R13, desc[UR4][R10.64] ;  /* 0x000000040a0d8981 */ /* 0x000ea2000c2e1900 */
[----:B0-----:R-:W-:-:S02]  /*0220*/  IMAD.MOV.U32 R6, RZ, RZ, 0x3e800000 ;  /* 0x3e800000ff067424 */ /* 0x001fc400078e00ff */
[----:B---3--:R-:W-:-:S04]  /*0230*/  FADD R14, R14, 9.9999997473787516356e-06 ;  /* 0x3727c5ac0e0e7421 */ /* 0x008fc80000000000 */
[----:B------:R-:W0:Y:S01]  /*0240*/  MUFU.SQRT R15, R14 ;  /* 0x0000000e000f7308 */ /* 0x000e220000002000 */
[----:B-----5:R-:W-:Y:S01]  /*0250*/  FADD R2, -R3, R2 ;  /* 0x0000000203027221 */ /* 0x020fe20000000100 */
[C---:B0-----:R-:W-:Y:S02]  /*0260*/  FSETP.GT.AND P1, PT, R15.reuse, 8.50705917302346158658e+37, PT ;  /* 0x7e8000000f00780b */ /* 0x041fe40003f24000 */
[----:B------:R-:W-:Y:S02]  /*0270*/  FSETP.GEU.AND P2, PT, R15, 1.175494350822287508e-38, PT ;  /* 0x008000000f00780b */ /* 0x000fe40003f4e000 */
[----:B------:R-:W-:-:S09]  /*0280*/  FSEL R6, R6, 1, P1 ;  /* 0x3f80000006067808 */ /* 0x000fd20000800000 */
[----:B------:R-:W-:Y:S02]  /*0290*/  @P1 FMUL R15, R15, 0.25 ;  /* 0x3e8000000f0f1820 */ /* 0x000fe40000400000 */
[----:B------:R-:W-:Y:S02]  /*02a0*/  @!P2 FMUL R6, R6, 16777216 ;  /* 0x4b8000000606a820 */ /* 0x000fe40000400000 */
[----:B------:R-:W-:-:S06]  /*02b0*/  @!P2 FMUL R15, R15, 16777216 ;  /* 0x4b8000000f0fa820 */ /* 0x000fcc0000400000 */
[----:B------:R-:W0:Y:S02]  /*02c0*/  MUFU.RCP R15, R15 ;  /* 0x0000000f000f7308 */ /* 0x000e240000001000 */
[----:B0-----:R-:W-:-:S04]  /*02d0*/  FMUL R3, R15, R6 ;  /* 0x000000060f037220 */ /* 0x001fc80000400000 */
[----:B------:R-:W-:-:S04]  /*02e0*/  FMUL R2, R2, R3 ;  /* 0x0000000302027220 */ /* 0x000fc80000400000 */
[----:B--2---:R-:W-:Y:S01]  /*02f0*/  FFMA R12, R2, R12, R13 ;  /* 0x0000000c020c7223 */ /* 0x004fe2000000000d */
[----:B-1----:R-:W-:-:S04]  /*0300*/  IMAD.WIDE R2, R0, 0x4, R4 ;  /* 0x0000000400027825 */ /* 0x002fc800078e0204 */
[----:B------:R-:W-:-:S04]  /*0310*/  FSETP.GEU.AND P1, PT, R12, RZ, PT ;  /* 0x000000ff0c00720b */ /* 0x000fc80003f2e000 */
[----:B------:R-:W-:Y:S01]  /*0320*/  FSEL R5, R12, RZ, P1 ;  /* 0x000000ff0c057208 */ /* 0x000fe20000800000 */
[----:B------:R-:W-:Y:S08]  /*0330*/  @P0 EXIT ;  /* 0x000000000000094d */ /* 0x000ff00003800000 */
[----:B------:R-:W-:Y:S01]  /*0340*/  STG.E desc[UR4][R2.64], R5 ;  /* 0x0000000502007986 */ /* 0x000fe2000c101904 */
[----:B------:R-:W-:Y:S05]  /*0350*/  EXIT ;  /* 0x000000000000794d */ /* 0x000fea0003800000 */
.L_x_0:
[----:B------:R-:W-:-:S00]  /*0360*/  BRA `(.L_x_0) ;  /* 0xfffffffc00fc7947 */ /* 0x000fc0000383ffff */
[----:B------:R-:W-:-:S00]  /*0370*/  NOP ;  /* 0x0000000000007918 */ /* 0x000fc00000000000 */
        /* <DEDUP_REMOVED lines=8> */
.L_x_1:


//--------------------- .nv.global.init           --------------------------
	.section	.nv.global.init,"aw",@progbits
.nv.global.init:
	.type		_$_str,@object
	.size		_$_str,(_$_str_$_2 - _$_str)
_$_str:
        /*0000*/ 	.byte	0x5f, 0x5f, 0x43, 0x55, 0x44, 0x41, 0x5f, 0x46, 0x54, 0x5a, 0x00
	.type		_$_str_$_2,@object
	.size		_$_str_$_2,(.L_1 - _$_str_$_2)
_$_str_$_2:
        /*000b*/ 	.byte	0x5f, 0x5f, 0x43, 0x55, 0x44, 0x41, 0x5f, 0x50, 0x52, 0x45, 0x43, 0x5f, 0x53, 0x51, 0x52, 0x54
        /*001b*/ 	.byte	0x00
.L_1:


//--------------------- .nv.constant0.triton_poi_fused__native_batch_norm_legit_no_training_relu_89 --------------------------
	.section	.nv.constant0.triton_poi_fused__native_batch_norm_legit_no_training_relu_89,"a",@progbits
	.sectionflags	@""
	.align	4
.nv.constant0.triton_poi_fused__native_batch_norm_legit_no_training_relu_89:
	.zero		580
